//
// Generated by NVIDIA NVVM Compiler
//
// Compiler Build ID: CL-36424714
// Cuda compilation tools, release 13.0, V13.0.88
// Based on NVVM 20.0.0
//

.version 9.0
.target sm_100
.address_size 64

	// .globl	_Z9matrixMulPKiS0_Pii

.visible .entry _Z9matrixMulPKiS0_Pii(
	.param .u64 .ptr .align 1 _Z9matrixMulPKiS0_Pii_param_0,
	.param .u64 .ptr .align 1 _Z9matrixMulPKiS0_Pii_param_1,
	.param .u64 .ptr .align 1 _Z9matrixMulPKiS0_Pii_param_2,
	.param .u32 _Z9matrixMulPKiS0_Pii_param_3
)
{
	.reg .pred 	%p<10>;
	.reg .b32 	%r<95>;
	.reg .b64 	%rd<66>;

	ld.param.u64 	%rd15, [_Z9matrixMulPKiS0_Pii_param_0];
	ld.param.u64 	%rd16, [_Z9matrixMulPKiS0_Pii_param_1];
	ld.param.u64 	%rd14, [_Z9matrixMulPKiS0_Pii_param_2];
	ld.param.u32 	%r24, [_Z9matrixMulPKiS0_Pii_param_3];
	cvta.to.global.u64 	%rd1, %rd16;
	cvta.to.global.u64 	%rd2, %rd15;
	mov.u32 	%r25, %ctaid.y;
	mov.u32 	%r26, %ntid.y;
	mov.u32 	%r27, %tid.y;
	mad.lo.s32 	%r1, %r25, %r26, %r27;
	mov.u32 	%r28, %ctaid.x;
	mov.u32 	%r29, %ntid.x;
	mov.u32 	%r30, %tid.x;
	mad.lo.s32 	%r2, %r28, %r29, %r30;
	max.s32 	%r31, %r1, %r2;
	setp.ge.s32 	%p1, %r31, %r24;
	@%p1 bra 	$L__BB0_12;
	cvta.to.global.u64 	%rd17, %rd14;
	mul.lo.s32 	%r3, %r24, %r1;
	add.s32 	%r33, %r3, %r2;
	mul.wide.s32 	%rd18, %r33, 4;
	add.s64 	%rd3, %rd17, %rd18;
	mov.b32 	%r89, 0;
	st.global.u32 	[%rd3], %r89;
	and.b32  	%r4, %r24, 7;
	setp.lt.u32 	%p2, %r24, 8;
	mov.u32 	%r92, %r89;
	@%p2 bra 	$L__BB0_4;
	and.b32  	%r35, %r24, 2147483640;
	neg.s32 	%r87, %r35;
	mul.wide.s32 	%rd19, %r24, 4;
	add.s64 	%rd4, %rd1, %rd19;
	mul.wide.s32 	%rd20, %r24, 8;
	add.s64 	%rd5, %rd1, %rd20;
	mul.wide.s32 	%rd21, %r24, 12;
	add.s64 	%rd6, %rd1, %rd21;
	mul.wide.s32 	%rd22, %r24, 16;
	add.s64 	%rd7, %rd1, %rd22;
	mul.wide.s32 	%rd23, %r24, 20;
	add.s64 	%rd8, %rd1, %rd23;
	mul.wide.s32 	%rd24, %r24, 24;
	add.s64 	%rd9, %rd1, %rd24;
	mul.wide.s32 	%rd25, %r24, 28;
	add.s64 	%rd10, %rd1, %rd25;
	mul.wide.u32 	%rd26, %r3, 4;
	add.s64 	%rd27, %rd26, %rd2;
	add.s64 	%rd65, %rd27, 16;
	mov.b32 	%r89, 0;
	mov.u32 	%r86, %r2;
$L__BB0_3:
	.pragma "nounroll";
	and.b32  	%r92, %r24, 2147483640;
	mul.wide.s32 	%rd28, %r86, 4;
	add.s64 	%rd29, %rd4, %rd28;
	add.s64 	%rd30, %rd5, %rd28;
	add.s64 	%rd31, %rd6, %rd28;
	add.s64 	%rd32, %rd7, %rd28;
	add.s64 	%rd33, %rd8, %rd28;
	add.s64 	%rd34, %rd9, %rd28;
	add.s64 	%rd35, %rd10, %rd28;
	add.s64 	%rd36, %rd1, %rd28;
	ld.global.u32 	%r36, [%rd65+-16];
	ld.global.u32 	%r37, [%rd36];
	mad.lo.s32 	%r38, %r37, %r36, %r89;
	st.global.u32 	[%rd3], %r38;
	ld.global.u32 	%r39, [%rd65+-12];
	ld.global.u32 	%r40, [%rd29];
	mad.lo.s32 	%r41, %r40, %r39, %r38;
	st.global.u32 	[%rd3], %r41;
	ld.global.u32 	%r42, [%rd65+-8];
	ld.global.u32 	%r43, [%rd30];
	mad.lo.s32 	%r44, %r43, %r42, %r41;
	st.global.u32 	[%rd3], %r44;
	ld.global.u32 	%r45, [%rd65+-4];
	ld.global.u32 	%r46, [%rd31];
	mad.lo.s32 	%r47, %r46, %r45, %r44;
	st.global.u32 	[%rd3], %r47;
	ld.global.u32 	%r48, [%rd65];
	ld.global.u32 	%r49, [%rd32];
	mad.lo.s32 	%r50, %r49, %r48, %r47;
	st.global.u32 	[%rd3], %r50;
	ld.global.u32 	%r51, [%rd65+4];
	ld.global.u32 	%r52, [%rd33];
	mad.lo.s32 	%r53, %r52, %r51, %r50;
	st.global.u32 	[%rd3], %r53;
	ld.global.u32 	%r54, [%rd65+8];
	ld.global.u32 	%r55, [%rd34];
	mad.lo.s32 	%r56, %r55, %r54, %r53;
	st.global.u32 	[%rd3], %r56;
	ld.global.u32 	%r57, [%rd65+12];
	ld.global.u32 	%r58, [%rd35];
	mad.lo.s32 	%r89, %r58, %r57, %r56;
	st.global.u32 	[%rd3], %r89;
	add.s32 	%r87, %r87, 8;
	shl.b32 	%r59, %r24, 3;
	add.s32 	%r86, %r86, %r59;
	add.s64 	%rd65, %rd65, 32;
	setp.ne.s32 	%p3, %r87, 0;
	@%p3 bra 	$L__BB0_3;
$L__BB0_4:
	setp.eq.s32 	%p4, %r4, 0;
	@%p4 bra 	$L__BB0_12;
	and.b32  	%r15, %r24, 3;
	setp.lt.u32 	%p5, %r4, 4;
	@%p5 bra 	$L__BB0_7;
	add.s32 	%r60, %r92, %r3;
	mul.wide.u32 	%rd37, %r60, 4;
	add.s64 	%rd38, %rd2, %rd37;
	ld.global.u32 	%r61, [%rd38];
	mad.lo.s32 	%r62, %r92, %r24, %r2;
	mul.wide.s32 	%rd39, %r62, 4;
	add.s64 	%rd40, %rd1, %rd39;
	ld.global.u32 	%r63, [%rd40];
	mad.lo.s32 	%r64, %r63, %r61, %r89;
	st.global.u32 	[%rd3], %r64;
	cvt.u64.u32 	%rd41, %r3;
	cvt.u64.u32 	%rd42, %r92;
	add.s64 	%rd43, %rd42, %rd41;
	shl.b64 	%rd44, %rd43, 2;
	add.s64 	%rd45, %rd2, %rd44;
	ld.global.u32 	%r65, [%rd45+4];
	mul.wide.s32 	%rd46, %r24, 4;
	add.s64 	%rd47, %rd40, %rd46;
	ld.global.u32 	%r66, [%rd47];
	mad.lo.s32 	%r67, %r66, %r65, %r64;
	st.global.u32 	[%rd3], %r67;
	ld.global.u32 	%r68, [%rd45+8];
	add.s64 	%rd48, %rd47, %rd46;
	ld.global.u32 	%r69, [%rd48];
	mad.lo.s32 	%r70, %r69, %r68, %r67;
	st.global.u32 	[%rd3], %r70;
	ld.global.u32 	%r71, [%rd45+12];
	add.s64 	%rd49, %rd48, %rd46;
	ld.global.u32 	%r72, [%rd49];
	mad.lo.s32 	%r89, %r72, %r71, %r70;
	st.global.u32 	[%rd3], %r89;
	add.s32 	%r92, %r92, 4;
$L__BB0_7:
	setp.eq.s32 	%p6, %r15, 0;
	@%p6 bra 	$L__BB0_12;
	setp.eq.s32 	%p7, %r15, 1;
	@%p7 bra 	$L__BB0_10;
	add.s32 	%r73, %r92, %r3;
	mul.wide.u32 	%rd50, %r73, 4;
	add.s64 	%rd51, %rd2, %rd50;
	ld.global.u32 	%r74, [%rd51];
	mad.lo.s32 	%r75, %r92, %r24, %r2;
	mul.wide.s32 	%rd52, %r75, 4;
	add.s64 	%rd53, %rd1, %rd52;
	ld.global.u32 	%r76, [%rd53];
	mad.lo.s32 	%r77, %r76, %r74, %r89;
	st.global.u32 	[%rd3], %r77;
	cvt.u64.u32 	%rd54, %r3;
	cvt.u64.u32 	%rd55, %r92;
	add.s64 	%rd56, %rd55, %rd54;
	shl.b64 	%rd57, %rd56, 2;
	add.s64 	%rd58, %rd2, %rd57;
	ld.global.u32 	%r78, [%rd58+4];
	mul.wide.s32 	%rd59, %r24, 4;
	add.s64 	%rd60, %rd53, %rd59;
	ld.global.u32 	%r79, [%rd60];
	mad.lo.s32 	%r89, %r79, %r78, %r77;
	st.global.u32 	[%rd3], %r89;
	add.s32 	%r92, %r92, 2;
$L__BB0_10:
	and.b32  	%r80, %r24, 1;
	setp.eq.b32 	%p8, %r80, 1;
	not.pred 	%p9, %p8;
	@%p9 bra 	$L__BB0_12;
	add.s32 	%r81, %r92, %r3;
	mul.wide.u32 	%rd61, %r81, 4;
	add.s64 	%rd62, %rd2, %rd61;
	ld.global.u32 	%r82, [%rd62];
	mad.lo.s32 	%r83, %r92, %r24, %r2;
	mul.wide.s32 	%rd63, %r83, 4;
	add.s64 	%rd64, %rd1, %rd63;
	ld.global.u32 	%r84, [%rd64];
	mad.lo.s32 	%r85, %r84, %r82, %r89;
	st.global.u32 	[%rd3], %r85;
$L__BB0_12:
	ret;

}


// ===== COMPILED SASS (sm_100) =====

	.target	sm_100

	.elftype	@"ET_EXEC"


//--------------------- .note.nv.tkinfo           --------------------------
	.section	.note.nv.tkinfo,"",@"SHT_NOTE"
	.sectionflags	@"SHF_NOTE_NV_TKINFO"
	.tkinfo
        /*0018*/ 	.word	0x00000002
        /*0030*/ 	.string	""
        /*0030*/ 	.string	"ptxas"
        /*0030*/ 	.string	"Cuda compilation tools, release 13.0, V13.0.88"
        /*0030*/ 	.string	"Build cuda_13.0.r13.0/compiler.36424714_0"
        /*0030*/ 	.string	"-arch sm_100 -m 64 "



//--------------------- .note.nv.cuinfo           --------------------------
	.section	.note.nv.cuinfo,"",@"SHT_NOTE"
	.sectionflags	@"SHF_NOTE_NV_CUINFO"
        /*0018*/ 	.short	0x0002
        /*001a*/ 	.short	0x0064
        /*001c*/ 	.short	0x0082
	.zero		2


//--------------------- .nv.info                  --------------------------
	.section	.nv.info,"",@"SHT_CUDA_INFO"
	.align	4


	//----- nvinfo : EIATTR_REGCOUNT
	.align		4
        /*0000*/ 	.byte	0x04, 0x2f
        /*0002*/ 	.short	(.L_1 - .L_0)
	.align		4
.L_0:
        /*0004*/ 	.word	index@(_Z9matrixMulPKiS0_Pii)
        /*0008*/ 	.word	0x00000018


	//----- nvinfo : EIATTR_FRAME_SIZE
	.align		4
.L_1:
        /*000c*/ 	.byte	0x04, 0x11
        /*000e*/ 	.short	(.L_3 - .L_2)
	.align		4
.L_2:
        /*0010*/ 	.word	index@(_Z9matrixMulPKiS0_Pii)
        /*0014*/ 	.word	0x00000000


	//----- nvinfo : EIATTR_MIN_STACK_SIZE
	.align		4
.L_3:
        /*0018*/ 	.byte	0x04, 0x12
        /*001a*/ 	.short	(.L_5 - .L_4)
	.align		4
.L_4:
        /*001c*/ 	.word	index@(_Z9matrixMulPKiS0_Pii)
        /*0020*/ 	.word	0x00000000
.L_5:


//--------------------- .nv.compat                --------------------------
	.section	.nv.compat,"",@"SHT_CUDA_COMPAT_INFO"
	.align	4
        /*0000*/ 	.byte	0x02, 0x09, 0x00, 0x00, 0x02, 0x02, 0x01, 0x00, 0x02, 0x05, 0x05, 0x00, 0x03, 0x07, 0x01, 0x01
        /*0010*/ 	.byte	0x02, 0x03, 0x00, 0x00, 0x02, 0x06, 0x01, 0x00, 0x04, 0x0b, 0x08, 0x00, 0x09, 0x00, 0x00, 0x00
        /*0020*/ 	.byte	0x00, 0x00, 0x00, 0x00


//--------------------- .nv.info._Z9matrixMulPKiS0_Pii --------------------------
	.section	.nv.info._Z9matrixMulPKiS0_Pii,"",@"SHT_CUDA_INFO"
	.sectionflags	@""
	.align	4


	//----- nvinfo : EIATTR_CUDA_API_VERSION
	.align		4
        /*0000*/ 	.byte	0x04, 0x37
        /*0002*/ 	.short	(.L_7 - .L_6)
.L_6:
        /*0004*/ 	.word	0x00000082


	//----- nvinfo : EIATTR_KPARAM_INFO
	.align		4
.L_7:
        /*0008*/ 	.byte	0x04, 0x17
        /*000a*/ 	.short	(.L_9 - .L_8)
.L_8:
        /*000c*/ 	.word	0x00000000
        /*0010*/ 	.short	0x0003
        /*0012*/ 	.short	0x0018
        /*0014*/ 	.byte	0x00, 0xf0, 0x11, 0x00


	//----- nvinfo : EIATTR_KPARAM_INFO
	.align		4
.L_9:
        /*0018*/ 	.byte	0x04, 0x17
        /*001a*/ 	.short	(.L_11 - .L_10)
.L_10:
        /*001c*/ 	.word	0x00000000
        /*0020*/ 	.short	0x0002
        /*0022*/ 	.short	0x0010
        /*0024*/ 	.byte	0x00, 0xf5, 0x21, 0x00


	//----- nvinfo : EIATTR_KPARAM_INFO
	.align		4
.L_11:
        /*0028*/ 	.byte	0x04, 0x17
        /*002a*/ 	.short	(.L_13 - .L_12)
.L_12:
        /*002c*/ 	.word	0x00000000
        /*0030*/ 	.short	0x0001
        /*0032*/ 	.short	0x0008
        /*0034*/ 	.byte	0x00, 0xf5, 0x21, 0x00


	//----- nvinfo : EIATTR_KPARAM_INFO
	.align		4
.L_13:
        /*0038*/ 	.byte	0x04, 0x17
        /*003a*/ 	.short	(.L_15 - .L_14)
.L_14:
        /*003c*/ 	.word	0x00000000
        /*0040*/ 	.short	0x0000
        /*0042*/ 	.short	0x0000
        /*0044*/ 	.byte	0x00, 0xf5, 0x21, 0x00


	//----- nvinfo : EIATTR_SPARSE_MMA_MASK
	.align		4
.L_15:
        /*0048*/ 	.byte	0x03, 0x50
        /*004a*/ 	.short	0x0000


	//----- nvinfo : EIATTR_MAXREG_COUNT
	.align		4
        /*004c*/ 	.byte	0x03, 0x1b
        /*004e*/ 	.short	0x00ff


	//----- nvinfo : EIATTR_MERCURY_ISA_VERSION
	.align		4
        /*0050*/ 	.byte	0x03, 0x5f
        /*0052*/ 	.short	0x0101


	//----- nvinfo : EIATTR_VRC_CTA_INIT_COUNT
	.align		4
        /*0054*/ 	.byte	0x02, 0x4a
	.zero		1
	.zero		1


	//----- nvinfo : EIATTR_EXIT_INSTR_OFFSETS
	.align		4
        /*0058*/ 	.byte	0x04, 0x1c
        /*005a*/ 	.short	(.L_17 - .L_16)


	//   ....[0]....
.L_16:
        /*005c*/ 	.word	0x000000c0


	//   ....[1]....
        /*0060*/ 	.word	0x00000650


	//   ....[2]....
        /*0064*/ 	.word	0x000008c0


	//   ....[3]....
        /*0068*/ 	.word	0x00000a80


	//   ....[4]....
        /*006c*/ 	.word	0x00000b30


	//----- nvinfo : EIATTR_CBANK_PARAM_SIZE
	.align		4
.L_17:
        /*0070*/ 	.byte	0x03, 0x19
        /*0072*/ 	.short	0x001c


	//----- nvinfo : EIATTR_PARAM_CBANK
	.align		4
        /*0074*/ 	.byte	0x04, 0x0a
        /*0076*/ 	.short	(.L_19 - .L_18)
	.align		4
.L_18:
        /*0078*/ 	.word	index@(.nv.constant0._Z9matrixMulPKiS0_Pii)
        /*007c*/ 	.short	0x0380
        /*007e*/ 	.short	0x001c


	//----- nvinfo : EIATTR_SW_WAR
	.align		4
.L_19:
        /*0080*/ 	.byte	0x04, 0x36
        /*0082*/ 	.short	(.L_21 - .L_20)
.L_20:
        /*0084*/ 	.word	0x00000008
.L_21:


//--------------------- .nv.callgraph             --------------------------
	.section	.nv.callgraph,"",@"SHT_CUDA_CALLGRAPH"
	.align	4
	.sectionentsize	8
	.align		4
        /*0000*/ 	.word	0x00000000
	.align		4
        /*0004*/ 	.word	0xffffffff
	.align		4
        /*0008*/ 	.word	0x00000000
	.align		4
        /*000c*/ 	.word	0xfffffffe
	.align		4
        /*0010*/ 	.word	0x00000000
	.align		4
        /*0014*/ 	.word	0xfffffffd
	.align		4
        /*0018*/ 	.word	0x00000000
	.align		4
        /*001c*/ 	.word	0xfffffffc


//--------------------- .text._Z9matrixMulPKiS0_Pii --------------------------
	.section	.text._Z9matrixMulPKiS0_Pii,"ax",@progbits
	.align	128
        .global         _Z9matrixMulPKiS0_Pii
        .type           _Z9matrixMulPKiS0_Pii,@function
        .size           _Z9matrixMulPKiS0_Pii,(.L_x_5 - _Z9matrixMulPKiS0_Pii)
        .other          _Z9matrixMulPKiS0_Pii,@"STO_CUDA_ENTRY STV_DEFAULT"
_Z9matrixMulPKiS0_Pii:
.text._Z9matrixMulPKiS0_Pii:
[----:B------:R-:W-:Y:S01]  /*0000*/  LDC R1, c[0x0][0x37c] ;  /* 0x0000df00ff017b82 */ /* 0x000fe20000000800 */
[----:B------:R-:W0:Y:S07]  /*0010*/  S2R R0, SR_TID.Y ;  /* 0x0000000000007919 */ /* 0x000e2e0000002200 */
[----:B------:R-:W0:Y:S01]  /*0020*/  S2UR UR4, SR_CTAID.Y ;  /* 0x00000000000479c3 */ /* 0x000e220000002600 */
[----:B------:R-:W1:Y:S01]  /*0030*/  LDCU UR18, c[0x0][0x398] ;  /* 0x00007300ff1277ac */ /* 0x000e620008000800 */
[----:B------:R-:W2:Y:S06]  /*0040*/  S2R R3, SR_TID.X ;  /* 0x0000000000037919 */ /* 0x000eac0000002100 */
[----:B------:R-:W0:Y:S08]  /*0050*/  LDC R5, c[0x0][0x364] ;  /* 0x0000d900ff057b82 */ /* 0x000e300000000800 */
[----:B------:R-:W2:Y:S08]  /*0060*/  S2UR UR5, SR_CTAID.X ;  /* 0x00000000000579c3 */ /* 0x000eb00000002500 */
[----:B------:R-:W2:Y:S01]  /*0070*/  LDC R2, c[0x0][0x360] ;  /* 0x0000d800ff027b82 */ /* 0x000ea20000000800 */
[----:B0-----:R-:W-:-:S02]  /*0080*/  IMAD R5, R5, UR4, R0 ;  /* 0x0000000405057c24 */ /* 0x001fc4000f8e0200 */
[----:B--2---:R-:W-:-:S05]  /*0090*/  IMAD R0, R2, UR5, R3 ;  /* 0x0000000502007c24 */ /* 0x004fca000f8e0203 */
[----:B------:R-:W-:-:S04]  /*00a0*/  VIMNMX R2, PT, PT, R5, R0, !PT ;  /* 0x0000000005027248 */ /* 0x000fc80007fe0100 */
[----:B-1----:R-:W-:-:S13]  /*00b0*/  ISETP.GE.AND P0, PT, R2, UR18, PT ;  /* 0x0000001202007c0c */ /* 0x002fda000bf06270 */
[----:B------:R-:W-:Y:S05]  /*00c0*/  @P0 EXIT ;  /* 0x000000000000094d */ /* 0x000fea0003800000 */
[----:B------:R-:W0:Y:S01]  /*00d0*/  LDC.64 R2, c[0x0][0x390] ;  /* 0x0000e400ff027b82 */ /* 0x000e220000000a00 */
[----:B------:R-:W1:Y:S01]  /*00e0*/  LDCU.64 UR16, c[0x0][0x358] ;  /* 0x00006b00ff1077ac */ /* 0x000e620008000a00 */
[----:B------:R-:W-:Y:S01]  /*00f0*/  IMAD R5, R5, UR18, RZ ;  /* 0x0000001205057c24 */ /* 0x000fe2000f8e02ff */
[----:B------:R-:W-:Y:S01]  /*0100*/  MOV R4, RZ ;  /* 0x000000ff00047202 */ /* 0x000fe20000000f00 */
[----:B------:R-:W-:-:S03]  /*0110*/  UISETP.GE.U32.AND UP0, UPT, UR18, 0x8, UPT ;  /* 0x000000081200788c */ /* 0x000fc6000bf06070 */
[----:B------:R-:W-:-:S05]  /*0120*/  IADD3 R7, PT, PT, R0, R5, RZ ;  /* 0x0000000500077210 */ /* 0x000fca0007ffe0ff */
[----:B0-----:R-:W-:-:S04]  /*0130*/  IMAD.WIDE R2, R7, 0x4, R2 ;  /* 0x0000000407027825 */ /* 0x001fc800078e0202 */
[----:B------:R-:W-:Y:S01]  /*0140*/  HFMA2 R7, -RZ, RZ, 0, 0 ;  /* 0x00000000ff077431 */ /* 0x000fe200000001ff */
[----:B-1----:R0:W-:Y:S01]  /*0150*/  STG.E desc[UR16][R2.64], RZ ;  /* 0x000000ff02007986 */ /* 0x0021e2000c101910 */
[----:B------:R-:W-:Y:S05]  /*0160*/  BRA.U !UP0, `(.L_x_0) ;  /* 0x0000000508307547 */ /* 0x000fea000b800000 */
[----:B------:R-:W1:Y:S01]  /*0170*/  LDCU.128 UR20, c[0x0][0x380] ;  /* 0x00007000ff1477ac */ /* 0x000e620008000c00 */
[----:B------:R-:W-:Y:S01]  /*0180*/  MOV R4, R0 ;  /* 0x0000000000047202 */ /* 0x000fe20000000f00 */
[----:B------:R-:W-:-:S04]  /*0190*/  ULOP3.LUT UR4, UR18, 0x7ffffff8, URZ, 0xc0, !UPT ;  /* 0x7ffffff812047892 */ /* 0x000fc8000f8ec0ff */
[----:B------:R-:W-:Y:S01]  /*01a0*/  UIADD3 UR4, UPT, UPT, -UR4, URZ, URZ ;  /* 0x000000ff04047290 */ /* 0x000fe2000fffe1ff */
[----:B-1----:R-:W-:Y:S01]  /*01b0*/  MOV R6, UR20 ;  /* 0x0000001400067c02 */ /* 0x002fe20008000f00 */
[----:B------:R-:W-:Y:S01]  /*01c0*/  UIMAD.WIDE UR6, UR18, 0xc, UR22 ;  /* 0x0000000c120678a5 */ /* 0x000fe2000f8e0216 */
[----:B------:R-:W-:Y:S01]  /*01d0*/  MOV R7, UR21 ;  /* 0x0000001500077c02 */ /* 0x000fe20008000f00 */
[----:B------:R-:W-:Y:S02]  /*01e0*/  UIMAD.WIDE UR8, UR18, 0x10, UR22 ;  /* 0x00000010120878a5 */ /* 0x000fe4000f8e0216 */
[----:B------:R-:W-:Y:S01]  /*01f0*/  UIMAD.WIDE UR10, UR18, 0x14, UR22 ;  /* 0x00000014120a78a5 */ /* 0x000fe2000f8e0216 */
[----:B------:R-:W-:Y:S01]  /*0200*/  IMAD.WIDE.U32 R6, R5, 0x4, R6 ;  /* 0x0000000405067825 */ /* 0x000fe200078e0006 */
[----:B------:R-:W-:Y:S02]  /*0210*/  UIMAD.WIDE UR12, UR18, 0x18, UR22 ;  /* 0x00000018120c78a5 */ /* 0x000fe4000f8e0216 */
[----:B------:R-:W-:Y:S01]  /*0220*/  UIMAD.WIDE UR14, UR18, 0x1c, UR22 ;  /* 0x0000001c120e78a5 */ /* 0x000fe2000f8e0216 */
[----:B------:R-:W-:-:S04]  /*0230*/  IADD3 R6, P0, PT, R6, 0x10, RZ ;  /* 0x0000001006067810 */ /* 0x000fc80007f1e0ff */
[----:B------:R-:W-:Y:S02]  /*0240*/  IADD3.X R9, PT, PT, RZ, R7, RZ, P0, !PT ;  /* 0x00000007ff097210 */ /* 0x000fe400007fe4ff */
[----:B------:R-:W-:-:S07]  /*0250*/  MOV R7, RZ ;  /* 0x000000ff00077202 */ /* 0x000fce0000000f00 */
.L_x_1:
[----:B------:R-:W-:Y:S01]  /*0260*/  HFMA2 R11, -RZ, RZ, 0, 2.384185791015625e-07 ;  /* 0x00000004ff0b7431 */ /* 0x000fe200000001ff */
[----:B------:R-:W-:-:S05]  /*0270*/  MOV R8, R6 ;  /* 0x0000000600087202 */ /* 0x000fca0000000f00 */
[----:B--2---:R-:W2:Y:S01]  /*0280*/  LDG.E R6, desc[UR16][R8.64+-0x10] ;  /* 0xfffff01008067981 */ /* 0x004ea2000c1e1900 */
[----:B------:R-:W-:-:S06]  /*0290*/  IMAD.WIDE R10, R4, R11, UR22 ;  /* 0x00000016040a7e25 */ /* 0x000fcc000f8e020b */
[----:B------:R-:W2:Y:S01]  /*02a0*/  LDG.E R10, desc[UR16][R10.64] ;  /* 0x000000100a0a7981 */ /* 0x000ea2000c1e1900 */
[----:B------:R-:W-:-:S06]  /*02b0*/  UIMAD.WIDE UR20, UR18, 0x4, UR22 ;  /* 0x00000004121478a5 */ /* 0x000fcc000f8e0216 */
[----:B------:R-:W-:Y:S02]  /*02c0*/  MOV R12, UR20 ;  /* 0x00000014000c7c02 */ /* 0x000fe40008000f00 */
[----:B------:R-:W-:Y:S01]  /*02d0*/  MOV R13, UR21 ;  /* 0x00000015000d7c02 */ /* 0x000fe20008000f00 */
[----:B--2---:R-:W-:Y:S02]  /*02e0*/  IMAD R15, R6, R10, R7 ;  /* 0x0000000a060f7224 */ /* 0x004fe400078e0207 */
[----:B------:R-:W-:-:S03]  /*02f0*/  IMAD.WIDE R6, R4, 0x4, R12 ;  /* 0x0000000404067825 */ /* 0x000fc600078e020c */
[----:B------:R1:W-:Y:S04]  /*0300*/  STG.E desc[UR16][R2.64], R15 ;  /* 0x0000000f02007986 */ /* 0x0003e8000c101910 */
[----:B------:R-:W2:Y:S04]  /*0310*/  LDG.E R6, desc[UR16][R6.64] ;  /* 0x0000001006067981 */ /* 0x000ea8000c1e1900 */
[----:B------:R-:W2:Y:S01]  /*0320*/  LDG.E R14, desc[UR16][R8.64+-0xc] ;  /* 0xfffff410080e7981 */ /* 0x000ea2000c1e1900 */
[----:B------:R-:W-:-:S06]  /*0330*/  UIMAD.WIDE UR20, UR18, 0x8, UR22 ;  /* 0x00000008121478a5 */ /* 0x000fcc000f8e0216 */
[----:B------:R-:W-:Y:S02]  /*0340*/  MOV R12, UR20 ;  /* 0x00000014000c7c02 */ /* 0x000fe40008000f00 */
[----:B------:R-:W-:-:S03]  /*0350*/  MOV R13, UR21 ;  /* 0x00000015000d7c02 */ /* 0x000fc60008000f00 */
[----:B------:R-:W-:-:S04]  /*0360*/  IMAD.WIDE R10, R4, 0x4, R12 ;  /* 0x00000004040a7825 */ /* 0x000fc800078e020c */
[----:B--2---:R-:W-:-:S05]  /*0370*/  IMAD R17, R14, R6, R15 ;  /* 0x000000060e117224 */ /* 0x004fca00078e020f */
[----:B------:R2:W-:Y:S04]  /*0380*/  STG.E desc[UR16][R2.64], R17 ;  /* 0x0000001102007986 */ /* 0x0005e8000c101910 */
[----:B------:R-:W1:Y:S04]  /*0390*/  LDG.E R10, desc[UR16][R10.64] ;  /* 0x000000100a0a7981 */ /* 0x000e68000c1e1900 */
[----:B------:R-:W1:Y:S01]  /*03a0*/  LDG.E R12, desc[UR16][R8.64+-0x8] ;  /* 0xfffff810080c7981 */ /* 0x000e62000c1e1900 */
[----:B------:R-:W-:-:S05]  /*03b0*/  HFMA2 R13, -RZ, RZ, 0, 2.384185791015625e-07 ;  /* 0x00000004ff0d7431 */ /* 0x000fca00000001ff */
[----:B------:R-:W-:-:S04]  /*03c0*/  IMAD.WIDE R6, R4, R13, UR6 ;  /* 0x0000000604067e25 */ /* 0x000fc8000f8e020d */
[----:B-1----:R-:W-:-:S05]  /*03d0*/  IMAD R15, R12, R10, R17 ;  /* 0x0000000a0c0f7224 */ /* 0x002fca00078e0211 */
[----:B------:R1:W-:Y:S04]  /*03e0*/  STG.E desc[UR16][R2.64], R15 ;  /* 0x0000000f02007986 */ /* 0x0003e8000c101910 */
[----:B------:R-:W3:Y:S04]  /*03f0*/  LDG.E R6, desc[UR16][R6.64] ;  /* 0x0000001006067981 */ /* 0x000ee8000c1e1900 */
[----:B------:R-:W3:Y:S02]  /*0400*/  LDG.E R12, desc[UR16][R8.64+-0x4] ;  /* 0xfffffc10080c7981 */ /* 0x000ee4000c1e1900 */
[----:B---3--:R-:W-:-:S02]  /*0410*/  IMAD R19, R12, R6, R15 ;  /* 0x000000060c137224 */ /* 0x008fc400078e020f */
[----:B------:R-:W-:-:S03]  /*0420*/  IMAD.WIDE R12, R4, R13, UR8 ;  /* 0x00000008040c7e25 */ /* 0x000fc6000f8e020d */
[----:B------:R3:W-:Y:S04]  /*0430*/  STG.E desc[UR16][R2.64], R19 ;  /* 0x0000001302007986 */ /* 0x0007e8000c101910 */
[----:B------:R-:W2:Y:S04]  /*0440*/  LDG.E R12, desc[UR16][R12.64] ;  /* 0x000000100c0c7981 */ /* 0x000ea8000c1e1900 */
[----:B------:R-:W2:Y:S01]  /*0450*/  LDG.E R10, desc[UR16][R8.64] ;  /* 0x00000010080a7981 */ /* 0x000ea2000c1e1900 */
[----:B------:R-:W-:Y:S02]  /*0460*/  IMAD.MOV.U32 R11, RZ, RZ, 0x4 ;  /* 0x00000004ff0b7424 */ /* 0x000fe400078e00ff */
[----:B--2---:R-:W-:-:S02]  /*0470*/  IMAD R17, R10, R12, R19 ;  /* 0x0000000c0a117224 */ /* 0x004fc400078e0213 */
[----:B------:R-:W-:-:S03]  /*0480*/  IMAD.WIDE R10, R4, R11, UR10 ;  /* 0x0000000a040a7e25 */ /* 0x000fc6000f8e020b */
[----:B------:R2:W-:Y:S04]  /*0490*/  STG.E desc[UR16][R2.64], R17 ;  /* 0x0000001102007986 */ /* 0x0005e8000c101910 */
[----:B------:R-:W4:Y:S04]  /*04a0*/  LDG.E R10, desc[UR16][R10.64] ;  /* 0x000000100a0a7981 */ /* 0x000f28000c1e1900 */
[----:B------:R-:W4:Y:S01]  /*04b0*/  LDG.E R6, desc[UR16][R8.64+0x4] ;  /* 0x0000041008067981 */ /* 0x000f22000c1e1900 */
[----:B-1----:R-:W-:-:S05]  /*04c0*/  MOV R15, 0x4 ;  /* 0x00000004000f7802 */ /* 0x002fca0000000f00 */
[----:B------:R-:W-:-:S04]  /*04d0*/  IMAD.WIDE R14, R4, R15, UR12 ;  /* 0x0000000c040e7e25 */ /* 0x000fc8000f8e020f */
[----:B----4-:R-:W-:-:S05]  /*04e0*/  IMAD R21, R6, R10, R17 ;  /* 0x0000000a06157224 */ /* 0x010fca00078e0211 */
[----:B------:R2:W-:Y:S04]  /*04f0*/  STG.E desc[UR16][R2.64], R21 ;  /* 0x0000001502007986 */ /* 0x0005e8000c101910 */
[----:B------:R-:W3:Y:S04]  /*0500*/  LDG.E R14, desc[UR16][R14.64] ;  /* 0x000000100e0e7981 */ /* 0x000ee8000c1e1900 */
[----:B------:R-:W3:Y:S01]  /*0510*/  LDG.E R6, desc[UR16][R8.64+0x8] ;  /* 0x0000081008067981 */ /* 0x000ee2000c1e1900 */
[----:B------:R-:W-:-:S05]  /*0520*/  HFMA2 R13, -RZ, RZ, 0, 2.384185791015625e-07 ;  /* 0x00000004ff0d7431 */ /* 0x000fca00000001ff */
[----:B------:R-:W-:-:S04]  /*0530*/  IMAD.WIDE R12, R4, R13, UR14 ;  /* 0x0000000e040c7e25 */ /* 0x000fc8000f8e020d */
[----:B---3--:R-:W-:-:S05]  /*0540*/  IMAD R19, R6, R14, R21 ;  /* 0x0000000e06137224 */ /* 0x008fca00078e0215 */
[----:B------:R2:W-:Y:S04]  /*0550*/  STG.E desc[UR16][R2.64], R19 ;  /* 0x0000001302007986 */ /* 0x0005e8000c101910 */
[----:B------:R-:W3:Y:S04]  /*0560*/  LDG.E R12, desc[UR16][R12.64] ;  /* 0x000000100c0c7981 */ /* 0x000ee8000c1e1900 */
[----:B------:R-:W3:Y:S01]  /*0570*/  LDG.E R6, desc[UR16][R8.64+0xc] ;  /* 0x00000c1008067981 */ /* 0x000ee2000c1e1900 */
[----:B------:R-:W-:-:S04]  /*0580*/  UIADD3 UR4, UPT, UPT, UR4, 0x8, URZ ;  /* 0x0000000804047890 */ /* 0x000fc8000fffe0ff */
[----:B------:R-:W-:Y:S01]  /*0590*/  UISETP.NE.AND UP0, UPT, UR4, URZ, UPT ;  /* 0x000000ff0400728c */ /* 0x000fe2000bf05270 */
[----:B------:R-:W-:-:S04]  /*05a0*/  MOV R11, UR18 ;  /* 0x00000012000b7c02 */ /* 0x000fc80008000f00 */
[----:B------:R-:W-:Y:S01]  /*05b0*/  LEA R4, R11, R4, 0x3 ;  /* 0x000000040b047211 */ /* 0x000fe200078e18ff */
[----:B---3--:R-:W-:-:S05]  /*05c0*/  IMAD R7, R6, R12, R19 ;  /* 0x0000000c06077224 */ /* 0x008fca00078e0213 */
[----:B------:R2:W-:Y:S01]  /*05d0*/  STG.E desc[UR16][R2.64], R7 ;  /* 0x0000000702007986 */ /* 0x0005e2000c101910 */
[----:B------:R-:W-:-:S04]  /*05e0*/  IADD3 R6, P0, PT, R8, 0x20, RZ ;  /* 0x0000002008067810 */ /* 0x000fc80007f1e0ff */
[----:B------:R-:W-:Y:S01]  /*05f0*/  IADD3.X R9, PT, PT, RZ, R9, RZ, P0, !PT ;  /* 0x00000009ff097210 */ /* 0x000fe200007fe4ff */
[----:B------:R-:W-:Y:S08]  /*0600*/  BRA.U UP0, `(.L_x_1) ;  /* 0xfffffffd00147547 */ /* 0x000ff0000b83ffff */
[----:B------:R-:W-:-:S06]  /*0610*/  ULOP3.LUT UR4, UR18, 0x7ffffff8, URZ, 0xc0, !UPT ;  /* 0x7ffffff812047892 */ /* 0x000fcc000f8ec0ff */
[----:B------:R-:W-:-:S07]  /*0620*/  MOV R4, UR4 ;  /* 0x0000000400047c02 */ /* 0x000fce0008000f00 */
.L_x_0:
[----:B------:R-:W-:-:S06]  /*0630*/  ULOP3.LUT UR4, UR18, 0x7, URZ, 0xc0, !UPT ;  /* 0x0000000712047892 */ /* 0x000fcc000f8ec0ff */
[----:B------:R-:W-:-:S13]  /*0640*/  ISETP.NE.AND P0, PT, RZ, UR4, PT ;  /* 0x00000004ff007c0c */ /* 0x000fda000bf05270 */
[----:B------:R-:W-:Y:S05]  /*0650*/  @!P0 EXIT ;  /* 0x000000000000894d */ /* 0x000fea0003800000 */
[----:B------:R-:W-:Y:S02]  /*0660*/  UISETP.GE.U32.AND UP0, UPT, UR4, 0x4, UPT ;  /* 0x000000040400788c */ /* 0x000fe4000bf06070 */
[----:B------:R-:W-:-:S07]  /*0670*/  ULOP3.LUT UR4, UR18, 0x3, URZ, 0xc0, !UPT ;  /* 0x0000000312047892 */ /* 0x000fce000f8ec0ff */
[----:B------:R-:W-:Y:S05]  /*0680*/  BRA.U !UP0, `(.L_x_2) ;  /* 0x0000000108887547 */ /* 0x000fea000b800000 */
[----:B------:R-:W1:Y:S01]  /*0690*/  LDC.64 R10, c[0x0][0x380] ;  /* 0x0000e000ff0a7b82 */ /* 0x000e620000000a00 */
[----:B------:R-:W-:Y:S01]  /*06a0*/  IADD3 R9, PT, PT, R5, R4, RZ ;  /* 0x0000000405097210 */ /* 0x000fe20007ffe0ff */
[----:B------:R-:W-:Y:S01]  /*06b0*/  IMAD R15, R4, UR18, R0 ;  /* 0x00000012040f7c24 */ /* 0x000fe2000f8e0200 */
[----:B------:R-:W3:Y:S05]  /*06c0*/  LDCU.64 UR6, c[0x0][0x380] ;  /* 0x00007000ff0677ac */ /* 0x000eea0008000a00 */
[----:B------:R-:W4:Y:S01]  /*06d0*/  LDC.64 R12, c[0x0][0x388] ;  /* 0x0000e200ff0c7b82 */ /* 0x000f220000000a00 */
[----:B-1----:R-:W-:-:S06]  /*06e0*/  IMAD.WIDE.U32 R10, R9, 0x4, R10 ;  /* 0x00000004090a7825 */ /* 0x002fcc00078e000a */
[----:B------:R-:W5:Y:S01]  /*06f0*/  LDG.E R10, desc[UR16][R10.64] ;  /* 0x000000100a0a7981 */ /* 0x000f62000c1e1900 */
[----:B----4-:R-:W-:-:S05]  /*0700*/  IMAD.WIDE R12, R15, 0x4, R12 ;  /* 0x000000040f0c7825 */ /* 0x010fca00078e020c */
[----:B------:R-:W5:Y:S01]  /*0710*/  LDG.E R6, desc[UR16][R12.64] ;  /* 0x000000100c067981 */ /* 0x000f62000c1e1900 */
[----:B------:R-:W-:Y:S01]  /*0720*/  IADD3 R9, P0, PT, R5, R4, RZ ;  /* 0x0000000405097210 */ /* 0x000fe20007f1e0ff */
[----:B--2---:R-:W-:-:S03]  /*0730*/  IMAD.U32 R17, RZ, RZ, UR18 ;  /* 0x00000012ff117e24 */ /* 0x004fc6000f8e00ff */
[----:B------:R-:W-:Y:S02]  /*0740*/  IADD3.X R14, PT, PT, RZ, RZ, RZ, P0, !PT ;  /* 0x000000ffff0e7210 */ /* 0x000fe400007fe4ff */
[----:B---3--:R-:W-:-:S04]  /*0750*/  LEA R8, P0, R9, UR6, 0x2 ;  /* 0x0000000609087c11 */ /* 0x008fc8000f8010ff */
[----:B------:R-:W-:Y:S01]  /*0760*/  LEA.HI.X R9, R9, UR7, R14, 0x2, P0 ;  /* 0x0000000709097c11 */ /* 0x000fe200080f140e */
[----:B-----5:R-:W-:Y:S02]  /*0770*/  IMAD R15, R10, R6, R7 ;  /* 0x000000060a0f7224 */ /* 0x020fe400078e0207 */
[----:B------:R-:W-:-:S03]  /*0780*/  IMAD.WIDE R6, R17, 0x4, R12 ;  /* 0x0000000411067825 */ /* 0x000fc600078e020c */
[----:B------:R1:W-:Y:S04]  /*0790*/  STG.E desc[UR16][R2.64], R15 ;  /* 0x0000000f02007986 */ /* 0x0003e8000c101910 */
[----:B------:R-:W2:Y:S04]  /*07a0*/  LDG.E R11, desc[UR16][R6.64] ;  /* 0x00000010060b7981 */ /* 0x000ea8000c1e1900 */
[----:B------:R-:W2:Y:S01]  /*07b0*/  LDG.E R10, desc[UR16][R8.64+0x4] ;  /* 0x00000410080a7981 */ /* 0x000ea2000c1e1900 */
[----:B------:R-:W-:Y:S01]  /*07c0*/  MOV R13, UR18 ;  /* 0x00000012000d7c02 */ /* 0x000fe20008000f00 */
[----:B--2---:R-:W-:-:S04]  /*07d0*/  IMAD R17, R10, R11, R15 ;  /* 0x0000000b0a117224 */ /* 0x004fc800078e020f */
[----:B------:R-:W-:Y:S01]  /*07e0*/  IMAD.WIDE R10, R13, 0x4, R6 ;  /* 0x000000040d0a7825 */ /* 0x000fe200078e0206 */
        /* <DEDUP_REMOVED lines=9> */
[----:B------:R-:W-:Y:S01]  /*0880*/  IADD3 R4, PT, PT, R4, 0x4, RZ ;  /* 0x0000000404047810 */ /* 0x000fe20007ffe0ff */
[----:B--2---:R-:W-:-:S05]  /*0890*/  IMAD R7, R6, R12, R19 ;  /* 0x0000000c06077224 */ /* 0x004fca00078e0213 */
[----:B------:R1:W-:Y:S02]  /*08a0*/  STG.E desc[UR16][R2.64], R7 ;  /* 0x0000000702007986 */ /* 0x0003e4000c101910 */
.L_x_2:
[----:B------:R-:W-:-:S13]  /*08b0*/  ISETP.NE.AND P0, PT, RZ, UR4, PT ;  /* 0x00000004ff007c0c */ /* 0x000fda000bf05270 */
[----:B------:R-:W-:Y:S05]  /*08c0*/  @!P0 EXIT ;  /* 0x000000000000894d */ /* 0x000fea0003800000 */
[----:B------:R-:W-:-:S09]  /*08d0*/  UISETP.NE.AND UP0, UPT, UR4, 0x1, UPT ;  /* 0x000000010400788c */ /* 0x000fd2000bf05270 */
[----:B------:R-:W-:Y:S05]  /*08e0*/  BRA.U !UP0, `(.L_x_3) ;  /* 0x0000000108587547 */ /* 0x000fea000b800000 */
[----:B------:R-:W3:Y:S01]  /*08f0*/  LDC.64 R8, c[0x0][0x380] ;  /* 0x0000e000ff087b82 */ /* 0x000ee20000000a00 */
[----:B------:R-:W-:Y:S01]  /*0900*/  IADD3 R11, PT, PT, R5, R4, RZ ;  /* 0x00000004050b7210 */ /* 0x000fe20007ffe0ff */
[----:B-1----:R-:W-:Y:S01]  /*0910*/  IMAD R15, R4, UR18, R0 ;  /* 0x00000012040f7c24 */ /* 0x002fe2000f8e0200 */
[----:B------:R-:W1:Y:S05]  /*0920*/  LDCU.64 UR4, c[0x0][0x380] ;  /* 0x00007000ff0477ac */ /* 0x000e6a0008000a00 */
[----:B------:R-:W4:Y:S01]  /*0930*/  LDC.64 R12, c[0x0][0x388] ;  /* 0x0000e200ff0c7b82 */ /* 0x000f220000000a00 */
[----:B---3--:R-:W-:-:S06]  /*0940*/  IMAD.WIDE.U32 R10, R11, 0x4, R8 ;  /* 0x000000040b0a7825 */ /* 0x008fcc00078e0008 */
[----:B------:R-:W2:Y:S01]  /*0950*/  LDG.E R10, desc[UR16][R10.64] ;  /* 0x000000100a0a7981 */ /* 0x000ea2000c1e1900 */
[----:B----4-:R-:W-:-:S05]  /*0960*/  IMAD.WIDE R12, R15, 0x4, R12 ;  /* 0x000000040f0c7825 */ /* 0x010fca00078e020c */
[----:B------:R-:W2:Y:S01]  /*0970*/  LDG.E R6, desc[UR16][R12.64] ;  /* 0x000000100c067981 */ /* 0x000ea2000c1e1900 */
[----:B------:R-:W-:Y:S02]  /*0980*/  IADD3 R9, P0, PT, R5, R4, RZ ;  /* 0x0000000405097210 */ /* 0x000fe40007f1e0ff */
[----:B------:R-:W-:Y:S02]  /*0990*/  MOV R15, UR18 ;  /* 0x00000012000f7c02 */ /* 0x000fe40008000f00 */
[----:B------:R-:W-:Y:S02]  /*09a0*/  IADD3.X R14, PT, PT, RZ, RZ, RZ, P0, !PT ;  /* 0x000000ffff0e7210 */ /* 0x000fe400007fe4ff */
[----:B-1----:R-:W-:-:S04]  /*09b0*/  LEA R8, P0, R9, UR4, 0x2 ;  /* 0x0000000409087c11 */ /* 0x002fc8000f8010ff */
[----:B------:R-:W-:Y:S01]  /*09c0*/  LEA.HI.X R9, R9, UR5, R14, 0x2, P0 ;  /* 0x0000000509097c11 */ /* 0x000fe200080f140e */
[----:B------:R-:W-:-:S04]  /*09d0*/  IMAD.WIDE R14, R15, 0x4, R12 ;  /* 0x000000040f0e7825 */ /* 0x000fc800078e020c */
[----:B--2---:R-:W-:-:S05]  /*09e0*/  IMAD R17, R10, R6, R7 ;  /* 0x000000060a117224 */ /* 0x004fca00078e0207 */
[----:B------:R3:W-:Y:S04]  /*09f0*/  STG.E desc[UR16][R2.64], R17 ;  /* 0x0000001102007986 */ /* 0x0007e8000c101910 */
[----:B------:R-:W2:Y:S04]  /*0a00*/  LDG.E R14, desc[UR16][R14.64] ;  /* 0x000000100e0e7981 */ /* 0x000ea8000c1e1900 */
[----:B------:R-:W2:Y:S01]  /*0a10*/  LDG.E R8, desc[UR16][R8.64+0x4] ;  /* 0x0000041008087981 */ /* 0x000ea2000c1e1900 */
[----:B------:R-:W-:Y:S01]  /*0a20*/  IADD3 R4, PT, PT, R4, 0x2, RZ ;  /* 0x0000000204047810 */ /* 0x000fe20007ffe0ff */
[----:B--2---:R-:W-:-:S05]  /*0a30*/  IMAD R7, R8, R14, R17 ;  /* 0x0000000e08077224 */ /* 0x004fca00078e0211 */
[----:B------:R3:W-:Y:S02]  /*0a40*/  STG.E desc[UR16][R2.64], R7 ;  /* 0x0000000702007986 */ /* 0x0007e4000c101910 */
.L_x_3:
[----:B------:R-:W-:-:S04]  /*0a50*/  ULOP3.LUT UR4, UR18, 0x1, URZ, 0xc0, !UPT ;  /* 0x0000000112047892 */ /* 0x000fc8000f8ec0ff */
[----:B------:R-:W-:-:S06]  /*0a60*/  UISETP.NE.U32.AND UP0, UPT, UR4, 0x1, UPT ;  /* 0x000000010400788c */ /* 0x000fcc000bf05070 */
[----:B------:R-:W-:-:S13]  /*0a70*/  PLOP3.LUT P0, PT, PT, PT, UP0, 0x80, 0x8 ;  /* 0x000000000008781c */ /* 0x000fda0003f0f008 */
[----:B------:R-:W-:Y:S05]  /*0a80*/  @P0 EXIT ;  /* 0x000000000000094d */ /* 0x000fea0003800000 */
[----:B------:R-:W4:Y:S01]  /*0a90*/  LDC.64 R8, c[0x0][0x380] ;  /* 0x0000e000ff087b82 */ /* 0x000f220000000a00 */
[----:B------:R-:W-:Y:S01]  /*0aa0*/  IADD3 R5, PT, PT, R5, R4, RZ ;  /* 0x0000000405057210 */ /* 0x000fe20007ffe0ff */
[----:B------:R-:W-:-:S06]  /*0ab0*/  IMAD R13, R4, UR18, R0 ;  /* 0x00000012040d7c24 */ /* 0x000fcc000f8e0200 */
[----:B------:R-:W5:Y:S01]  /*0ac0*/  LDC.64 R10, c[0x0][0x388] ;  /* 0x0000e200ff0a7b82 */ /* 0x000f620000000a00 */
[----:B----4-:R-:W-:-:S06]  /*0ad0*/  IMAD.WIDE.U32 R4, R5, 0x4, R8 ;  /* 0x0000000405047825 */ /* 0x010fcc00078e0008 */
[----:B------:R-:W1:Y:S01]  /*0ae0*/  LDG.E R4, desc[UR16][R4.64] ;  /* 0x0000001004047981 */ /* 0x000e62000c1e1900 */
[----:B-----5:R-:W-:-:S06]  /*0af0*/  IMAD.WIDE R8, R13, 0x4, R10 ;  /* 0x000000040d087825 */ /* 0x020fcc00078e020a */
[----:B------:R-:W1:Y:S02]  /*0b00*/  LDG.E R8, desc[UR16][R8.64] ;  /* 0x0000001008087981 */ /* 0x000e64000c1e1900 */
[----:B-123--:R-:W-:-:S05]  /*0b10*/  IMAD R7, R4, R8, R7 ;  /* 0x0000000804077224 */ /* 0x00efca00078e0207 */
[----:B------:R-:W-:Y:S01]  /*0b20*/  STG.E desc[UR16][R2.64], R7 ;  /* 0x0000000702007986 */ /* 0x000fe2000c101910 */
[----:B------:R-:W-:Y:S05]  /*0b30*/  EXIT ;  /* 0x000000000000794d */ /* 0x000fea0003800000 */
.L_x_4:
[----:B------:R-:W-:-:S00]  /*0b40*/  BRA `(.L_x_4) ;  /* 0xfffffffc00fc7947 */ /* 0x000fc0000383ffff */
[----:B------:R-:W-:-:S00]  /*0b50*/  NOP ;  /* 0x0000000000007918 */ /* 0x000fc00000000000 */
        /* <DEDUP_REMOVED lines=10> */
.L_x_5:


//--------------------- .nv.shared.reserved.0     --------------------------
	.section	.nv.shared.reserved.0,"aw",@nobits
	.weak		__nv_reservedSMEM_offset_0_alias
	.size		__nv_reservedSMEM_offset_0_alias, 0, 64
	.other		__nv_reservedSMEM_offset_0_alias,@"STO_CUDA_RESERVED_SHARED STV_DEFAULT"
__nv_reservedSMEM_offset_0_alias:
	.zero		0
	.zero		64


//--------------------- .nv.constant0._Z9matrixMulPKiS0_Pii --------------------------
	.section	.nv.constant0._Z9matrixMulPKiS0_Pii,"a",@progbits
	.sectionflags	@""
	.align	4
.nv.constant0._Z9matrixMulPKiS0_Pii:
	.zero		924


//--------------------- SYMBOLS --------------------------

	.type		.nv.reservedSmem.offset0,@object
	.size		.nv.reservedSmem.offset0,0x4
